//
// Generated by NVIDIA NVVM Compiler
//
// Compiler Build ID: CL-36424714
// Cuda compilation tools, release 13.0, V13.0.88
// Based on NVVM 20.0.0
//

.version 9.0
.target sm_100
.address_size 64

	// .globl	vignette

.visible .entry vignette(
	.param .u64 .ptr .align 1 vignette_param_0,
	.param .u64 .ptr .align 1 vignette_param_1,
	.param .u32 vignette_param_2,
	.param .u32 vignette_param_3,
	.param .f32 vignette_param_4,
	.param .f32 vignette_param_5,
	.param .f32 vignette_param_6
)
{
	.reg .pred 	%p<5>;
	.reg .b16 	%rs<9>;
	.reg .b32 	%r<19>;
	.reg .b32 	%f<50>;
	.reg .b64 	%rd<8>;

	ld.param.u64 	%rd1, [vignette_param_0];
	ld.param.u64 	%rd2, [vignette_param_1];
	ld.param.u32 	%r4, [vignette_param_2];
	ld.param.u32 	%r6, [vignette_param_3];
	ld.param.f32 	%f4, [vignette_param_4];
	ld.param.f32 	%f5, [vignette_param_5];
	ld.param.f32 	%f6, [vignette_param_6];
	mov.u32 	%r7, %ctaid.x;
	mov.u32 	%r8, %ntid.x;
	mov.u32 	%r9, %tid.x;
	mad.lo.s32 	%r1, %r7, %r8, %r9;
	mov.u32 	%r10, %ctaid.y;
	mov.u32 	%r11, %ntid.y;
	mov.u32 	%r12, %tid.y;
	mad.lo.s32 	%r13, %r10, %r11, %r12;
	setp.ge.s32 	%p1, %r1, %r4;
	setp.ge.s32 	%p2, %r13, %r6;
	or.pred  	%p3, %p1, %p2;
	@%p3 bra 	$L__BB0_4;
	mad.lo.s32 	%r3, %r4, %r13, %r1;
	cvt.rn.f32.s32 	%f8, %r1;
	add.f32 	%f9, %f8, 0f3F000000;
	cvt.rn.f32.s32 	%f10, %r4;
	div.rn.f32 	%f11, %f9, %f10;
	fma.rn.f32 	%f12, %f11, 0f40000000, 0fBF800000;
	cvt.rn.f32.u32 	%f13, %r13;
	add.f32 	%f14, %f13, 0f3F000000;
	cvt.rn.f32.u32 	%f15, %r6;
	div.rn.f32 	%f16, %f14, %f15;
	fma.rn.f32 	%f17, %f16, 0f40000000, 0fBF800000;
	mul.f32 	%f18, %f17, %f17;
	fma.rn.f32 	%f19, %f12, %f12, %f18;
	sqrt.rn.f32 	%f1, %f19;
	setp.le.f32 	%p4, %f1, %f5;
	mov.f32 	%f49, 0f3F800000;
	@%p4 bra 	$L__BB0_3;
	max.f32 	%f20, %f6, 0f3C23D70A;
	sub.f32 	%f21, %f1, %f5;
	div.rn.f32 	%f22, %f21, %f20;
	min.f32 	%f23, %f22, 0f3F800000;
	mul.f32 	%f24, %f23, %f23;
	add.f32 	%f25, %f23, %f23;
	mov.f32 	%f26, 0f40400000;
	sub.f32 	%f27, %f26, %f25;
	mul.f32 	%f28, %f24, %f27;
	mul.f32 	%f29, %f4, %f28;
	mov.f32 	%f30, 0f3F800000;
	sub.f32 	%f49, %f30, %f29;
$L__BB0_3:
	max.f32 	%f31, %f49, 0f00000000;
	min.f32 	%f32, %f31, 0f3F800000;
	shl.b32 	%r14, %r3, 2;
	cvt.s64.s32 	%rd3, %r14;
	cvta.to.global.u64 	%rd4, %rd1;
	add.s64 	%rd5, %rd4, %rd3;
	ld.global.nc.u8 	%rs1, [%rd5];
	cvt.u16.u8 	%rs2, %rs1;
	cvt.rn.f32.u16 	%f33, %rs2;
	ld.global.nc.u8 	%rs3, [%rd5+1];
	cvt.u16.u8 	%rs4, %rs3;
	cvt.rn.f32.u16 	%f34, %rs4;
	ld.global.nc.u8 	%rs5, [%rd5+2];
	cvt.u16.u8 	%rs6, %rs5;
	cvt.rn.f32.u16 	%f35, %rs6;
	ld.global.nc.u8 	%rs7, [%rd5+3];
	cvt.u16.u8 	%rs8, %rs7;
	cvt.rn.f32.u16 	%f36, %rs8;
	fma.rn.f32 	%f37, %f32, %f33, 0f3F000000;
	max.f32 	%f38, %f37, 0f00000000;
	min.f32 	%f39, %f38, 0f437F0000;
	cvt.rzi.u32.f32 	%r15, %f39;
	cvta.to.global.u64 	%rd6, %rd2;
	add.s64 	%rd7, %rd6, %rd3;
	st.global.u8 	[%rd7], %r15;
	fma.rn.f32 	%f40, %f32, %f34, 0f3F000000;
	max.f32 	%f41, %f40, 0f00000000;
	min.f32 	%f42, %f41, 0f437F0000;
	cvt.rzi.u32.f32 	%r16, %f42;
	st.global.u8 	[%rd7+1], %r16;
	fma.rn.f32 	%f43, %f32, %f35, 0f3F000000;
	max.f32 	%f44, %f43, 0f00000000;
	min.f32 	%f45, %f44, 0f437F0000;
	cvt.rzi.u32.f32 	%r17, %f45;
	st.global.u8 	[%rd7+2], %r17;
	add.f32 	%f46, %f36, 0f3F000000;
	max.f32 	%f47, %f46, 0f00000000;
	min.f32 	%f48, %f47, 0f437F0000;
	cvt.rzi.u32.f32 	%r18, %f48;
	st.global.u8 	[%rd7+3], %r18;
$L__BB0_4:
	ret;

}


// ===== COMPILED SASS (sm_100) =====

	.target	sm_100

	.elftype	@"ET_EXEC"


//--------------------- .note.nv.tkinfo           --------------------------
	.section	.note.nv.tkinfo,"",@"SHT_NOTE"
	.sectionflags	@"SHF_NOTE_NV_TKINFO"
	.tkinfo
        /*0018*/ 	.word	0x00000002
        /*0030*/ 	.string	""
        /*0030*/ 	.string	"ptxas"
        /*0030*/ 	.string	"Cuda compilation tools, release 13.0, V13.0.88"
        /*0030*/ 	.string	"Build cuda_13.0.r13.0/compiler.36424714_0"
        /*0030*/ 	.string	"-arch sm_100 -m 64 "



//--------------------- .note.nv.cuinfo           --------------------------
	.section	.note.nv.cuinfo,"",@"SHT_NOTE"
	.sectionflags	@"SHF_NOTE_NV_CUINFO"
        /*0018*/ 	.short	0x0002
        /*001a*/ 	.short	0x0064
        /*001c*/ 	.short	0x0082
	.zero		2


//--------------------- .nv.info                  --------------------------
	.section	.nv.info,"",@"SHT_CUDA_INFO"
	.align	4


	//----- nvinfo : EIATTR_REGCOUNT
	.align		4
        /*0000*/ 	.byte	0x04, 0x2f
        /*0002*/ 	.short	(.L_1 - .L_0)
	.align		4
.L_0:
        /*0004*/ 	.word	index@(vignette)
        /*0008*/ 	.word	0x00000011


	//----- nvinfo : EIATTR_FRAME_SIZE
	.align		4
.L_1:
        /*000c*/ 	.byte	0x04, 0x11
        /*000e*/ 	.short	(.L_3 - .L_2)
	.align		4
.L_2:
        /*0010*/ 	.word	index@($__internal_1_$__cuda_sm3x_div_rn_noftz_f32_slowpath)
        /*0014*/ 	.word	0x00000000


	//----- nvinfo : EIATTR_FRAME_SIZE
	.align		4
.L_3:
        /*0018*/ 	.byte	0x04, 0x11
        /*001a*/ 	.short	(.L_5 - .L_4)
	.align		4
.L_4:
        /*001c*/ 	.word	index@($__internal_0_$__cuda_sm20_sqrt_rn_f32_slowpath)
        /*0020*/ 	.word	0x00000000


	//----- nvinfo : EIATTR_FRAME_SIZE
	.align		4
.L_5:
        /*0024*/ 	.byte	0x04, 0x11
        /*0026*/ 	.short	(.L_7 - .L_6)
	.align		4
.L_6:
        /*0028*/ 	.word	index@(vignette)
        /*002c*/ 	.word	0x00000000


	//----- nvinfo : EIATTR_MIN_STACK_SIZE
	.align		4
.L_7:
        /*0030*/ 	.byte	0x04, 0x12
        /*0032*/ 	.short	(.L_9 - .L_8)
	.align		4
.L_8:
        /*0034*/ 	.word	index@(vignette)
        /*0038*/ 	.word	0x00000000
.L_9:


//--------------------- .nv.compat                --------------------------
	.section	.nv.compat,"",@"SHT_CUDA_COMPAT_INFO"
	.align	4
        /*0000*/ 	.byte	0x02, 0x09, 0x00, 0x00, 0x02, 0x02, 0x01, 0x00, 0x02, 0x05, 0x05, 0x00, 0x03, 0x07, 0x01, 0x01
        /*0010*/ 	.byte	0x02, 0x03, 0x00, 0x00, 0x02, 0x06, 0x01, 0x00, 0x04, 0x0b, 0x08, 0x00, 0x01, 0x00, 0x00, 0x00
        /*0020*/ 	.byte	0x00, 0x00, 0x00, 0x00


//--------------------- .nv.info.vignette         --------------------------
	.section	.nv.info.vignette,"",@"SHT_CUDA_INFO"
	.sectionflags	@""
	.align	4


	//----- nvinfo : EIATTR_CUDA_API_VERSION
	.align		4
        /*0000*/ 	.byte	0x04, 0x37
        /*0002*/ 	.short	(.L_11 - .L_10)
.L_10:
        /*0004*/ 	.word	0x00000082


	//----- nvinfo : EIATTR_KPARAM_INFO
	.align		4
.L_11:
        /*0008*/ 	.byte	0x04, 0x17
        /*000a*/ 	.short	(.L_13 - .L_12)
.L_12:
        /*000c*/ 	.word	0x00000000
        /*0010*/ 	.short	0x0006
        /*0012*/ 	.short	0x0020
        /*0014*/ 	.byte	0x00, 0xf0, 0x11, 0x00


	//----- nvinfo : EIATTR_KPARAM_INFO
	.align		4
.L_13:
        /*0018*/ 	.byte	0x04, 0x17
        /*001a*/ 	.short	(.L_15 - .L_14)
.L_14:
        /*001c*/ 	.word	0x00000000
        /*0020*/ 	.short	0x0005
        /*0022*/ 	.short	0x001c
        /*0024*/ 	.byte	0x00, 0xf0, 0x11, 0x00


	//----- nvinfo : EIATTR_KPARAM_INFO
	.align		4
.L_15:
        /*0028*/ 	.byte	0x04, 0x17
        /*002a*/ 	.short	(.L_17 - .L_16)
.L_16:
        /*002c*/ 	.word	0x00000000
        /*0030*/ 	.short	0x0004
        /*0032*/ 	.short	0x0018
        /*0034*/ 	.byte	0x00, 0xf0, 0x11, 0x00


	//----- nvinfo : EIATTR_KPARAM_INFO
	.align		4
.L_17:
        /*0038*/ 	.byte	0x04, 0x17
        /*003a*/ 	.short	(.L_19 - .L_18)
.L_18:
        /*003c*/ 	.word	0x00000000
        /*0040*/ 	.short	0x0003
        /*0042*/ 	.short	0x0014
        /*0044*/ 	.byte	0x00, 0xf0, 0x11, 0x00


	//----- nvinfo : EIATTR_KPARAM_INFO
	.align		4
.L_19:
        /*0048*/ 	.byte	0x04, 0x17
        /*004a*/ 	.short	(.L_21 - .L_20)
.L_20:
        /*004c*/ 	.word	0x00000000
        /*0050*/ 	.short	0x0002
        /*0052*/ 	.short	0x0010
        /*0054*/ 	.byte	0x00, 0xf0, 0x11, 0x00


	//----- nvinfo : EIATTR_KPARAM_INFO
	.align		4
.L_21:
        /*0058*/ 	.byte	0x04, 0x17
        /*005a*/ 	.short	(.L_23 - .L_22)
.L_22:
        /*005c*/ 	.word	0x00000000
        /*0060*/ 	.short	0x0001
        /*0062*/ 	.short	0x0008
        /*0064*/ 	.byte	0x00, 0xf5, 0x21, 0x00


	//----- nvinfo : EIATTR_KPARAM_INFO
	.align		4
.L_23:
        /*0068*/ 	.byte	0x04, 0x17
        /*006a*/ 	.short	(.L_25 - .L_24)
.L_24:
        /*006c*/ 	.word	0x00000000
        /*0070*/ 	.short	0x0000
        /*0072*/ 	.short	0x0000
        /*0074*/ 	.byte	0x00, 0xf5, 0x21, 0x00


	//----- nvinfo : EIATTR_SPARSE_MMA_MASK
	.align		4
.L_25:
        /*0078*/ 	.byte	0x03, 0x50
        /*007a*/ 	.short	0x0000


	//----- nvinfo : EIATTR_MAXREG_COUNT
	.align		4
        /*007c*/ 	.byte	0x03, 0x1b
        /*007e*/ 	.short	0x00ff


	//----- nvinfo : EIATTR_MERCURY_ISA_VERSION
	.align		4
        /*0080*/ 	.byte	0x03, 0x5f
        /*0082*/ 	.short	0x0101


	//----- nvinfo : EIATTR_VRC_CTA_INIT_COUNT
	.align		4
        /*0084*/ 	.byte	0x02, 0x4a
	.zero		1
	.zero		1


	//----- nvinfo : EIATTR_EXIT_INSTR_OFFSETS
	.align		4
        /*0088*/ 	.byte	0x04, 0x1c
        /*008a*/ 	.short	(.L_27 - .L_26)


	//   ....[0]....
.L_26:
        /*008c*/ 	.word	0x000000c0


	//   ....[1]....
        /*0090*/ 	.word	0x00000880


	//----- nvinfo : EIATTR_CRS_STACK_SIZE
	.align		4
.L_27:
        /*0094*/ 	.byte	0x04, 0x1e
        /*0096*/ 	.short	(.L_29 - .L_28)
.L_28:
        /*0098*/ 	.word	0x00000000


	//----- nvinfo : EIATTR_CBANK_PARAM_SIZE
	.align		4
.L_29:
        /*009c*/ 	.byte	0x03, 0x19
        /*009e*/ 	.short	0x0024


	//----- nvinfo : EIATTR_PARAM_CBANK
	.align		4
        /*00a0*/ 	.byte	0x04, 0x0a
        /*00a2*/ 	.short	(.L_31 - .L_30)
	.align		4
.L_30:
        /*00a4*/ 	.word	index@(.nv.constant0.vignette)
        /*00a8*/ 	.short	0x0380
        /*00aa*/ 	.short	0x0024


	//----- nvinfo : EIATTR_SW_WAR
	.align		4
.L_31:
        /*00ac*/ 	.byte	0x04, 0x36
        /*00ae*/ 	.short	(.L_33 - .L_32)
.L_32:
        /*00b0*/ 	.word	0x00000008
.L_33:


//--------------------- .nv.callgraph             --------------------------
	.section	.nv.callgraph,"",@"SHT_CUDA_CALLGRAPH"
	.align	4
	.sectionentsize	8
	.align		4
        /*0000*/ 	.word	0x00000000
	.align		4
        /*0004*/ 	.word	0xffffffff
	.align		4
        /*0008*/ 	.word	0x00000000
	.align		4
        /*000c*/ 	.word	0xfffffffe
	.align		4
        /*0010*/ 	.word	0x00000000
	.align		4
        /*0014*/ 	.word	0xfffffffd
	.align		4
        /*0018*/ 	.word	0x00000000
	.align		4
        /*001c*/ 	.word	0xfffffffc


//--------------------- .text.vignette            --------------------------
	.section	.text.vignette,"ax",@progbits
	.align	128
        .global         vignette
        .type           vignette,@function
        .size           vignette,(.L_x_26 - vignette)
        .other          vignette,@"STO_CUDA_ENTRY STV_DEFAULT"
vignette:
.text.vignette:
[----:B------:R-:W-:Y:S01]  /*0000*/  LDC R1, c[0x0][0x37c] ;  /* 0x0000df00ff017b82 */ /* 0x000fe20000000800 */
[----:B------:R-:W0:Y:S07]  /*0010*/  S2R R5, SR_TID.Y ;  /* 0x0000000000057919 */ /* 0x000e2e0000002200 */
[----:B------:R-:W1:Y:S01]  /*0020*/  LDC R3, c[0x0][0x360] ;  /* 0x0000d800ff037b82 */ /* 0x000e620000000800 */
[----:B------:R-:W2:Y:S01]  /*0030*/  LDCU.64 UR6, c[0x0][0x390] ;  /* 0x00007200ff0677ac */ /* 0x000ea20008000a00 */
[----:B------:R-:W1:Y:S06]  /*0040*/  S2R R0, SR_TID.X ;  /* 0x0000000000007919 */ /* 0x000e6c0000002100 */
[----:B------:R-:W0:Y:S08]  /*0050*/  S2UR UR5, SR_CTAID.Y ;  /* 0x00000000000579c3 */ /* 0x000e300000002600 */
[----:B------:R-:W0:Y:S08]  /*0060*/  LDC R4, c[0x0][0x364] ;  /* 0x0000d900ff047b82 */ /* 0x000e300000000800 */
[----:B------:R-:W1:Y:S01]  /*0070*/  S2UR UR4, SR_CTAID.X ;  /* 0x00000000000479c3 */ /* 0x000e620000002500 */
[----:B0-----:R-:W-:-:S05]  /*0080*/  IMAD R4, R4, UR5, R5 ;  /* 0x0000000504047c24 */ /* 0x001fca000f8e0205 */
[----:B--2---:R-:W-:Y:S01]  /*0090*/  ISETP.GE.AND P0, PT, R4, UR7, PT ;  /* 0x0000000704007c0c */ /* 0x004fe2000bf06270 */
[----:B-1----:R-:W-:-:S05]  /*00a0*/  IMAD R3, R3, UR4, R0 ;  /* 0x0000000403037c24 */ /* 0x002fca000f8e0200 */
[----:B------:R-:W-:-:S13]  /*00b0*/  ISETP.GE.OR P0, PT, R3, UR6, P0 ;  /* 0x0000000603007c0c */ /* 0x000fda0008706670 */
[----:B------:R-:W-:Y:S05]  /*00c0*/  @P0 EXIT ;  /* 0x000000000000094d */ /* 0x000fea0003800000 */
[----:B------:R-:W-:Y:S01]  /*00d0*/  I2FP.F32.S32 R5, UR6 ;  /* 0x0000000600057c45 */ /* 0x000fe20008201400 */
[----:B------:R-:W-:Y:S01]  /*00e0*/  BSSY.RECONVERGENT B0, `(.L_x_0) ;  /* 0x0000010000007945 */ /* 0x000fe20003800200 */
[----:B------:R-:W-:Y:S02]  /*00f0*/  I2FP.F32.S32 R0, R3 ;  /* 0x0000000300007245 */ /* 0x000fe40000201400 */
[----:B------:R-:W0:Y:S03]  /*0100*/  MUFU.RCP R2, R5 ;  /* 0x0000000500027308 */ /* 0x000e260000001000 */
[----:B------:R-:W-:-:S05]  /*0110*/  FADD R0, R0, 0.5 ;  /* 0x3f00000000007421 */ /* 0x000fca0000000000 */
[----:B------:R-:W1:Y:S01]  /*0120*/  FCHK P0, R0, R5 ;  /* 0x0000000500007302 */ /* 0x000e620000000000 */
[----:B0-----:R-:W-:-:S04]  /*0130*/  FFMA R7, -R5, R2, 1 ;  /* 0x3f80000005077423 */ /* 0x001fc80000000102 */
[----:B------:R-:W-:Y:S01]  /*0140*/  FFMA R7, R2, R7, R2 ;  /* 0x0000000702077223 */ /* 0x000fe20000000002 */
[----:B------:R-:W-:-:S03]  /*0150*/  IMAD R2, R4, UR6, R3 ;  /* 0x0000000604027c24 */ /* 0x000fc6000f8e0203 */
[----:B------:R-:W-:-:S04]  /*0160*/  FFMA R6, R0, R7, RZ ;  /* 0x0000000700067223 */ /* 0x000fc800000000ff */
[----:B------:R-:W-:-:S04]  /*0170*/  FFMA R8, -R5, R6, R0 ;  /* 0x0000000605087223 */ /* 0x000fc80000000100 */
[----:B------:R-:W-:Y:S01]  /*0180*/  FFMA R6, R7, R8, R6 ;  /* 0x0000000807067223 */ /* 0x000fe20000000006 */
[----:B-1----:R-:W-:Y:S06]  /*0190*/  @!P0 BRA `(.L_x_1) ;  /* 0x0000000000108947 */ /* 0x002fec0003800000 */
[----:B------:R-:W-:Y:S01]  /*01a0*/  IMAD.MOV.U32 R3, RZ, RZ, R5 ;  /* 0x000000ffff037224 */ /* 0x000fe200078e0005 */
[----:B------:R-:W-:-:S07]  /*01b0*/  MOV R6, 0x1d0 ;  /* 0x000001d000067802 */ /* 0x000fce0000000f00 */
[----:B------:R-:W-:Y:S05]  /*01c0*/  CALL.REL.NOINC `($__internal_1_$__cuda_sm3x_div_rn_noftz_f32_slowpath) ;  /* 0x0000000800087944 */ /* 0x000fea0003c00000 */
[----:B------:R-:W-:-:S07]  /*01d0*/  IMAD.MOV.U32 R6, RZ, RZ, R0 ;  /* 0x000000ffff067224 */ /* 0x000fce00078e0000 */
.L_x_1:
[----:B------:R-:W-:Y:S05]  /*01e0*/  BSYNC.RECONVERGENT B0 ;  /* 0x0000000000007941 */ /* 0x000fea0003800200 */
.L_x_0:
[----:B------:R-:W0:Y:S01]  /*01f0*/  LDCU UR4, c[0x0][0x394] ;  /* 0x00007280ff0477ac */ /* 0x000e220008000800 */
[----:B------:R-:W-:Y:S01]  /*0200*/  I2FP.F32.U32 R0, R4 ;  /* 0x0000000400007245 */ /* 0x000fe20000201000 */
[----:B------:R-:W-:Y:S01]  /*0210*/  IMAD.MOV.U32 R9, RZ, RZ, 0x40000000 ;  /* 0x40000000ff097424 */ /* 0x000fe200078e00ff */
[----:B------:R-:W-:Y:S03]  /*0220*/  BSSY.RECONVERGENT B0, `(.L_x_2) ;  /* 0x000000f000007945 */ /* 0x000fe60003800200 */
[----:B------:R-:W-:Y:S01]  /*0230*/  FADD R0, R0, 0.5 ;  /* 0x3f00000000007421 */ /* 0x000fe20000000000 */
[----:B------:R-:W-:Y:S01]  /*0240*/  FFMA R4, R6, R9, -1 ;  /* 0xbf80000006047423 */ /* 0x000fe20000000009 */
[----:B0-----:R-:W-:-:S04]  /*0250*/  I2FP.F32.U32 R3, UR4 ;  /* 0x0000000400037c45 */ /* 0x001fc80008201000 */
[----:B------:R-:W0:Y:S08]  /*0260*/  MUFU.RCP R8, R3 ;  /* 0x0000000300087308 */ /* 0x000e300000001000 */
[----:B------:R-:W1:Y:S01]  /*0270*/  FCHK P0, R0, R3 ;  /* 0x0000000300007302 */ /* 0x000e620000000000 */
[----:B0-----:R-:W-:-:S04]  /*0280*/  FFMA R5, -R3, R8, 1 ;  /* 0x3f80000003057423 */ /* 0x001fc80000000108 */
[----:B------:R-:W-:-:S04]  /*0290*/  FFMA R5, R8, R5, R8 ;  /* 0x0000000508057223 */ /* 0x000fc80000000008 */
[----:B------:R-:W-:-:S04]  /*02a0*/  FFMA R8, R0, R5, RZ ;  /* 0x0000000500087223 */ /* 0x000fc800000000ff */
[----:B------:R-:W-:-:S04]  /*02b0*/  FFMA R7, -R3, R8, R0 ;  /* 0x0000000803077223 */ /* 0x000fc80000000100 */
[----:B------:R-:W-:Y:S01]  /*02c0*/  FFMA R5, R5, R7, R8 ;  /* 0x0000000705057223 */ /* 0x000fe20000000008 */
[----:B-1----:R-:W-:Y:S06]  /*02d0*/  @!P0 BRA `(.L_x_3) ;  /* 0x00000000000c8947 */ /* 0x002fec0003800000 */
[----:B------:R-:W-:-:S07]  /*02e0*/  MOV R6, 0x300 ;  /* 0x0000030000067802 */ /* 0x000fce0000000f00 */
[----:B------:R-:W-:Y:S05]  /*02f0*/  CALL.REL.NOINC `($__internal_1_$__cuda_sm3x_div_rn_noftz_f32_slowpath) ;  /* 0x0000000400bc7944 */ /* 0x000fea0003c00000 */
[----:B------:R-:W-:-:S07]  /*0300*/  IMAD.MOV.U32 R5, RZ, RZ, R0 ;  /* 0x000000ffff057224 */ /* 0x000fce00078e0000 */
.L_x_3:
[----:B------:R-:W-:Y:S05]  /*0310*/  BSYNC.RECONVERGENT B0 ;  /* 0x0000000000007941 */ /* 0x000fea0003800200 */
.L_x_2:
[----:B------:R-:W-:Y:S01]  /*0320*/  IMAD.MOV.U32 R0, RZ, RZ, 0x40000000 ;  /* 0x40000000ff007424 */ /* 0x000fe200078e00ff */
[----:B------:R-:W-:Y:S03]  /*0330*/  BSSY.RECONVERGENT B0, `(.L_x_4) ;  /* 0x0000012000007945 */ /* 0x000fe60003800200 */
[----:B------:R-:W-:-:S04]  /*0340*/  FFMA R5, R5, R0, -1 ;  /* 0xbf80000005057423 */ /* 0x000fc80000000000 */
[----:B------:R-:W-:-:S04]  /*0350*/  FMUL R5, R5, R5 ;  /* 0x0000000505057220 */ /* 0x000fc80000400000 */
[----:B------:R-:W-:-:S04]  /*0360*/  FFMA R3, R4, R4, R5 ;  /* 0x0000000404037223 */ /* 0x000fc80000000005 */
[----:B------:R0:W1:Y:S01]  /*0370*/  MUFU.RSQ R4, R3 ;  /* 0x0000000300047308 */ /* 0x0000620000001400 */
[----:B------:R-:W-:-:S04]  /*0380*/  IADD3 R0, PT, PT, R3, -0xd000000, RZ ;  /* 0xf300000003007810 */ /* 0x000fc80007ffe0ff */
[----:B------:R-:W-:-:S13]  /*0390*/  ISETP.GT.U32.AND P0, PT, R0, 0x727fffff, PT ;  /* 0x727fffff0000780c */ /* 0x000fda0003f04070 */
[----:B01----:R-:W-:Y:S05]  /*03a0*/  @!P0 BRA `(.L_x_5) ;  /* 0x0000000000188947 */ /* 0x003fea0003800000 */
[----:B------:R-:W-:Y:S01]  /*03b0*/  BSSY.RECONVERGENT B1, `(.L_x_6) ;  /* 0x0000003000017945 */ /* 0x000fe20003800200 */
[----:B------:R-:W-:-:S07]  /*03c0*/  MOV R8, 0x3e0 ;  /* 0x000003e000087802 */ /* 0x000fce0000000f00 */
[----:B------:R-:W-:Y:S05]  /*03d0*/  CALL.REL.NOINC `($__internal_0_$__cuda_sm20_sqrt_rn_f32_slowpath) ;  /* 0x00000004002c7944 */ /* 0x000fea0003c00000 */
[----:B------:R-:W-:Y:S05]  /*03e0*/  BSYNC.RECONVERGENT B1 ;  /* 0x0000000000017941 */ /* 0x000fea0003800200 */
.L_x_6:
[----:B------:R-:W-:Y:S01]  /*03f0*/  IMAD.MOV.U32 R0, RZ, RZ, R3 ;  /* 0x000000ffff007224 */ /* 0x000fe200078e0003 */
[----:B------:R-:W-:Y:S06]  /*0400*/  BRA `(.L_x_7) ;  /* 0x0000000000107947 */ /* 0x000fec0003800000 */
.L_x_5:
[----:B------:R-:W-:Y:S01]  /*0410*/  FMUL.FTZ R0, R3, R4 ;  /* 0x0000000403007220 */ /* 0x000fe20000410000 */
[----:B------:R-:W-:-:S03]  /*0420*/  FMUL.FTZ R4, R4, 0.5 ;  /* 0x3f00000004047820 */ /* 0x000fc60000410000 */
[----:B------:R-:W-:-:S04]  /*0430*/  FFMA R3, -R0, R0, R3 ;  /* 0x0000000000037223 */ /* 0x000fc80000000103 */
[----:B------:R-:W-:-:S07]  /*0440*/  FFMA R0, R3, R4, R0 ;  /* 0x0000000403007223 */ /* 0x000fce0000000000 */
.L_x_7:
[----:B------:R-:W-:Y:S05]  /*0450*/  BSYNC.RECONVERGENT B0 ;  /* 0x0000000000007941 */ /* 0x000fea0003800200 */
.L_x_4:
[----:B------:R-:W0:Y:S01]  /*0460*/  LDCU UR6, c[0x0][0x39c] ;  /* 0x00007380ff0677ac */ /* 0x000e220008000800 */
[----:B------:R-:W-:Y:S01]  /*0470*/  BSSY.RECONVERGENT B0, `(.L_x_8) ;  /* 0x000001c000007945 */ /* 0x000fe20003800200 */
[----:B------:R-:W-:Y:S01]  /*0480*/  IMAD.MOV.U32 R3, RZ, RZ, 0x3f800000 ;  /* 0x3f800000ff037424 */ /* 0x000fe200078e00ff */
[----:B------:R-:W1:Y:S01]  /*0490*/  LDCU.64 UR4, c[0x0][0x358] ;  /* 0x00006b00ff0477ac */ /* 0x000e620008000a00 */
[----:B0-----:R-:W-:-:S13]  /*04a0*/  FSETP.GTU.AND P0, PT, R0, UR6, PT ;  /* 0x0000000600007c0b */ /* 0x001fda000bf0c000 */
[----:B-1----:R-:W-:Y:S05]  /*04b0*/  @!P0 BRA `(.L_x_9) ;  /* 0x00000000005c8947 */ /* 0x002fea0003800000 */
[----:B------:R-:W0:Y:S01]  /*04c0*/  LDC R3, c[0x0][0x3a0] ;  /* 0x0000e800ff037b82 */ /* 0x000e220000000800 */
[----:B------:R-:W-:Y:S01]  /*04d0*/  FADD R0, R0, -UR6 ;  /* 0x8000000600007e21 */ /* 0x000fe20008000000 */
[----:B------:R-:W-:Y:S01]  /*04e0*/  BSSY.RECONVERGENT B1, `(.L_x_10) ;  /* 0x000000d000017945 */ /* 0x000fe20003800200 */
[----:B0-----:R-:W-:-:S04]  /*04f0*/  FMNMX R3, R3, 0.0099999997764825820923, !PT ;  /* 0x3c23d70a03037809 */ /* 0x001fc80007800000 */
        /* <DEDUP_REMOVED lines=11> */
.L_x_11:
[----:B------:R-:W-:Y:S05]  /*05b0*/  BSYNC.RECONVERGENT B1 ;  /* 0x0000000000017941 */ /* 0x000fea0003800200 */
.L_x_10:
[----:B------:R-:W0:Y:S01]  /*05c0*/  LDC R6, c[0x0][0x398] ;  /* 0x0000e600ff067b82 */ /* 0x000e220000000800 */
[----:B------:R-:W-:-:S05]  /*05d0*/  FMNMX R4, R4, 1, PT ;  /* 0x3f80000004047809 */ /* 0x000fca0003800000 */
[C---:B------:R-:W-:Y:S01]  /*05e0*/  FADD R0, R4.reuse, R4 ;  /* 0x0000000404007221 */ /* 0x040fe20000000000 */
[----:B------:R-:W-:-:S03]  /*05f0*/  FMUL R4, R4, R4 ;  /* 0x0000000404047220 */ /* 0x000fc60000400000 */
[----:B------:R-:W-:-:S04]  /*0600*/  FADD R3, -R0, 3 ;  /* 0x4040000000037421 */ /* 0x000fc80000000100 */
[----:B------:R-:W-:-:S04]  /*0610*/  FMUL R3, R4, R3 ;  /* 0x0000000304037220 */ /* 0x000fc80000400000 */
[----:B0-----:R-:W-:-:S07]  /*0620*/  FFMA R3, -R3, R6, 1 ;  /* 0x3f80000003037423 */ /* 0x001fce0000000106 */
.L_x_9:
[----:B------:R-:W-:Y:S05]  /*0630*/  BSYNC.RECONVERGENT B0 ;  /* 0x0000000000007941 */ /* 0x000fea0003800200 */
.L_x_8:
[----:B------:R-:W0:Y:S01]  /*0640*/  LDCU.128 UR8, c[0x0][0x380] ;  /* 0x00007000ff0877ac */ /* 0x000e220008000c00 */
[----:B------:R-:W-:-:S05]  /*0650*/  IMAD.SHL.U32 R2, R2, 0x4, RZ ;  /* 0x0000000402027824 */ /* 0x000fca00078e00ff */
[----:B------:R-:W-:Y:S02]  /*0660*/  SHF.R.S32.HI R10, RZ, 0x1f, R2 ;  /* 0x0000001fff0a7819 */ /* 0x000fe40000011402 */
[----:B0-----:R-:W-:-:S04]  /*0670*/  IADD3 R4, P0, PT, R2, UR8, RZ ;  /* 0x0000000802047c10 */ /* 0x001fc8000ff1e0ff */
[----:B------:R-:W-:-:S05]  /*0680*/  IADD3.X R5, PT, PT, R10, UR9, RZ, P0, !PT ;  /* 0x000000090a057c10 */ /* 0x000fca00087fe4ff */
[----:B------:R-:W2:Y:S04]  /*0690*/  LDG.E.U8.CONSTANT R0, desc[UR4][R4.64] ;  /* 0x0000000404007981 */ /* 0x000ea8000c1e9100 */
[----:B------:R-:W3:Y:S04]  /*06a0*/  LDG.E.U8.CONSTANT R6, desc[UR4][R4.64+0x1] ;  /* 0x0000010404067981 */ /* 0x000ee8000c1e9100 */
[----:B------:R-:W4:Y:S04]  /*06b0*/  LDG.E.U8.CONSTANT R7, desc[UR4][R4.64+0x2] ;  /* 0x0000020404077981 */ /* 0x000f28000c1e9100 */
[----:B------:R-:W5:Y:S01]  /*06c0*/  LDG.E.U8.CONSTANT R8, desc[UR4][R4.64+0x3] ;  /* 0x0000030404087981 */ /* 0x000f62000c1e9100 */
[----:B------:R-:W-:Y:S01]  /*06d0*/  FADD.SAT R3, RZ, R3 ;  /* 0x00000003ff037221 */ /* 0x000fe20000002000 */
[----:B------:R-:W-:-:S02]  /*06e0*/  IADD3 R2, P0, PT, R2, UR10, RZ ;  /* 0x0000000a02027c10 */ /* 0x000fc4000ff1e0ff */
[----:B--2---:R-:W-:Y:S02]  /*06f0*/  I2FP.F32.U32 R0, R0 ;  /* 0x0000000000007245 */ /* 0x004fe40000201000 */
[----:B---3--:R-:W-:-:S03]  /*0700*/  I2FP.F32.U32 R6, R6 ;  /* 0x0000000600067245 */ /* 0x008fc60000201000 */
[C---:B------:R-:W-:Y:S01]  /*0710*/  FFMA R9, R3.reuse, R0, 0.5 ;  /* 0x3f00000003097423 */ /* 0x040fe20000000000 */
[----:B----4-:R-:W-:Y:S01]  /*0720*/  I2FP.F32.U32 R0, R7 ;  /* 0x0000000700007245 */ /* 0x010fe20000201000 */
[----:B------:R-:W-:-:S03]  /*0730*/  FFMA R6, R3, R6, 0.5 ;  /* 0x3f00000003067423 */ /* 0x000fc60000000006 */
[----:B------:R-:W-:Y:S02]  /*0740*/  FMNMX R9, RZ, R9, !PT ;  /* 0x00000009ff097209 */ /* 0x000fe40007800000 */
[----:B-----5:R-:W-:Y:S01]  /*0750*/  I2FP.F32.U32 R8, R8 ;  /* 0x0000000800087245 */ /* 0x020fe20000201000 */
[----:B------:R-:W-:Y:S01]  /*0760*/  FFMA R0, R3, R0, 0.5 ;  /* 0x3f00000003007423 */ /* 0x000fe20000000000 */
[----:B------:R-:W-:Y:S02]  /*0770*/  FMNMX R6, RZ, R6, !PT ;  /* 0x00000006ff067209 */ /* 0x000fe40007800000 */
[----:B------:R-:W-:Y:S01]  /*0780*/  FMNMX R9, R9, 255, PT ;  /* 0x437f000009097809 */ /* 0x000fe20003800000 */
[----:B------:R-:W-:Y:S01]  /*0790*/  FADD R8, R8, 0.5 ;  /* 0x3f00000008087421 */ /* 0x000fe20000000000 */
[----:B------:R-:W-:Y:S02]  /*07a0*/  FMNMX R0, RZ, R0, !PT ;  /* 0x00000000ff007209 */ /* 0x000fe40007800000 */
[----:B------:R-:W-:-:S02]  /*07b0*/  FMNMX R6, R6, 255, PT ;  /* 0x437f000006067809 */ /* 0x000fc40003800000 */
[----:B------:R-:W-:Y:S01]  /*07c0*/  FMNMX R8, RZ, R8, !PT ;  /* 0x00000008ff087209 */ /* 0x000fe20007800000 */
[----:B------:R-:W0:Y:S01]  /*07d0*/  F2I.U32.TRUNC.NTZ R9, R9 ;  /* 0x0000000900097305 */ /* 0x000e22000020f000 */
[----:B------:R-:W-:Y:S02]  /*07e0*/  FMNMX R0, R0, 255, PT ;  /* 0x437f000000007809 */ /* 0x000fe40003800000 */
[----:B------:R-:W-:Y:S02]  /*07f0*/  FMNMX R8, R8, 255, PT ;  /* 0x437f000008087809 */ /* 0x000fe40003800000 */
[----:B------:R-:W-:-:S03]  /*0800*/  IADD3.X R3, PT, PT, R10, UR11, RZ, P0, !PT ;  /* 0x0000000b0a037c10 */ /* 0x000fc600087fe4ff */
[----:B------:R-:W1:Y:S02]  /*0810*/  F2I.U32.TRUNC.NTZ R5, R6 ;  /* 0x0000000600057305 */ /* 0x000e64000020f000 */
[----:B0-----:R-:W-:Y:S06]  /*0820*/  STG.E.U8 desc[UR4][R2.64], R9 ;  /* 0x0000000902007986 */ /* 0x001fec000c101104 */
[----:B------:R-:W0:Y:S01]  /*0830*/  F2I.U32.TRUNC.NTZ R7, R0 ;  /* 0x0000000000077305 */ /* 0x000e22000020f000 */
[----:B-1----:R-:W-:Y:S07]  /*0840*/  STG.E.U8 desc[UR4][R2.64+0x1], R5 ;  /* 0x0000010502007986 */ /* 0x002fee000c101104 */
[----:B------:R-:W1:Y:S01]  /*0850*/  F2I.U32.TRUNC.NTZ R11, R8 ;  /* 0x00000008000b7305 */ /* 0x000e62000020f000 */
[----:B0-----:R-:W-:Y:S04]  /*0860*/  STG.E.U8 desc[UR4][R2.64+0x2], R7 ;  /* 0x0000020702007986 */ /* 0x001fe8000c101104 */
[----:B-1----:R-:W-:Y:S01]  /*0870*/  STG.E.U8 desc[UR4][R2.64+0x3], R11 ;  /* 0x0000030b02007986 */ /* 0x002fe2000c101104 */
[----:B------:R-:W-:Y:S05]  /*0880*/  EXIT ;  /* 0x000000000000794d */ /* 0x000fea0003800000 */
        .weak           $__internal_0_$__cuda_sm20_sqrt_rn_f32_slowpath
        .type           $__internal_0_$__cuda_sm20_sqrt_rn_f32_slowpath,@function
        .size           $__internal_0_$__cuda_sm20_sqrt_rn_f32_slowpath,($__internal_1_$__cuda_sm3x_div_rn_noftz_f32_slowpath - $__internal_0_$__cuda_sm20_sqrt_rn_f32_slowpath)
$__internal_0_$__cuda_sm20_sqrt_rn_f32_slowpath:
[----:B------:R-:W-:-:S13]  /*0890*/  LOP3.LUT P0, RZ, R3, 0x7fffffff, RZ, 0xc0, !PT ;  /* 0x7fffffff03ff7812 */ /* 0x000fda000780c0ff */
[----:B------:R-:W-:Y:S05]  /*08a0*/  @!P0 BRA `(.L_x_12) ;  /* 0x0000000000448947 */ /* 0x000fea0003800000 */
[----:B------:R-:W-:Y:S02]  /*08b0*/  FSETP.GEU.FTZ.AND P0, PT, R3, RZ, PT ;  /* 0x000000ff0300720b */ /* 0x000fe40003f1e000 */
[----:B------:R-:W-:-:S11]  /*08c0*/  MOV R0, R3 ;  /* 0x0000000300007202 */ /* 0x000fd60000000f00 */
[----:B------:R-:W-:Y:S01]  /*08d0*/  @!P0 IMAD.MOV.U32 R3, RZ, RZ, 0x7fffffff ;  /* 0x7fffffffff038424 */ /* 0x000fe200078e00ff */
[----:B------:R-:W-:Y:S06]  /*08e0*/  @!P0 BRA `(.L_x_12) ;  /* 0x0000000000348947 */ /* 0x000fec0003800000 */
[----:B------:R-:W-:-:S13]  /*08f0*/  FSETP.GTU.FTZ.AND P0, PT, |R0|, +INF , PT ;  /* 0x7f8000000000780b */ /* 0x000fda0003f1c200 */
[----:B------:R-:W-:Y:S01]  /*0900*/  @P0 FADD.FTZ R3, R0, 1 ;  /* 0x3f80000000030421 */ /* 0x000fe20000010000 */
[----:B------:R-:W-:Y:S06]  /*0910*/  @P0 BRA `(.L_x_12) ;  /* 0x0000000000280947 */ /* 0x000fec0003800000 */
[----:B------:R-:W-:-:S13]  /*0920*/  FSETP.NEU.FTZ.AND P0, PT, |R0|, +INF , PT ;  /* 0x7f8000000000780b */ /* 0x000fda0003f1d200 */
[----:B------:R-:W-:-:S04]  /*0930*/  @P0 FFMA R4, R0, 1.84467440737095516160e+19, RZ ;  /* 0x5f80000000040823 */ /* 0x000fc800000000ff */
[----:B------:R-:W0:Y:S02]  /*0940*/  @P0 MUFU.RSQ R3, R4 ;  /* 0x0000000400030308 */ /* 0x000e240000001400 */
[----:B0-----:R-:W-:Y:S01]  /*0950*/  @P0 FMUL.FTZ R5, R4, R3 ;  /* 0x0000000304050220 */ /* 0x001fe20000410000 */
[----:B------:R-:W-:Y:S01]  /*0960*/  @P0 FMUL.FTZ R7, R3, 0.5 ;  /* 0x3f00000003070820 */ /* 0x000fe20000410000 */
[----:B------:R-:W-:Y:S02]  /*0970*/  @!P0 IMAD.MOV.U32 R3, RZ, RZ, R0 ;  /* 0x000000ffff038224 */ /* 0x000fe400078e0000 */
[----:B------:R-:W-:-:S04]  /*0980*/  @P0 FADD.FTZ R6, -R5, -RZ ;  /* 0x800000ff05060221 */ /* 0x000fc80000010100 */
[----:B------:R-:W-:-:S04]  /*0990*/  @P0 FFMA R6, R5, R6, R4 ;  /* 0x0000000605060223 */ /* 0x000fc80000000004 */
[----:B------:R-:W-:-:S04]  /*09a0*/  @P0 FFMA R6, R6, R7, R5 ;  /* 0x0000000706060223 */ /* 0x000fc80000000005 */
[----:B------:R-:W-:-:S07]  /*09b0*/  @P0 FMUL.FTZ R3, R6, 2.3283064365386962891e-10 ;  /* 0x2f80000006030820 */ /* 0x000fce0000410000 */
.L_x_12:
[----:B------:R-:W-:Y:S02]  /*09c0*/  IMAD.MOV.U32 R4, RZ, RZ, R8 ;  /* 0x000000ffff047224 */ /* 0x000fe400078e0008 */
[----:B------:R-:W-:-:S04]  /*09d0*/  IMAD.MOV.U32 R5, RZ, RZ, 0x0 ;  /* 0x00000000ff057424 */ /* 0x000fc800078e00ff */
[----:B------:R-:W-:Y:S05]  /*09e0*/  RET.REL.NODEC R4 `(vignette) ;  /* 0xfffffff404847950 */ /* 0x000fea0003c3ffff */
        .weak           $__internal_1_$__cuda_sm3x_div_rn_noftz_f32_slowpath
        .type           $__internal_1_$__cuda_sm3x_div_rn_noftz_f32_slowpath,@function
        .size           $__internal_1_$__cuda_sm3x_div_rn_noftz_f32_slowpath,(.L_x_26 - $__internal_1_$__cuda_sm3x_div_rn_noftz_f32_slowpath)
$__internal_1_$__cuda_sm3x_div_rn_noftz_f32_slowpath:
[----:B------:R-:W-:Y:S01]  /*09f0*/  SHF.R.U32.HI R7, RZ, 0x17, R3 ;  /* 0x00000017ff077819 */ /* 0x000fe20000011603 */
[----:B------:R-:W-:Y:S01]  /*0a00*/  BSSY.RECONVERGENT B2, `(.L_x_13) ;  /* 0x0000062000027945 */ /* 0x000fe20003800200 */
[----:B------:R-:W-:Y:S02]  /*0a10*/  SHF.R.U32.HI R5, RZ, 0x17, R0 ;  /* 0x00000017ff057819 */ /* 0x000fe40000011600 */
[----:B------:R-:W-:Y:S02]  /*0a20*/  LOP3.LUT R12, R7, 0xff, RZ, 0xc0, !PT ;  /* 0x000000ff070c7812 */ /* 0x000fe400078ec0ff */
[----:B------:R-:W-:Y:S02]  /*0a30*/  LOP3.LUT R10, R5, 0xff, RZ, 0xc0, !PT ;  /* 0x000000ff050a7812 */ /* 0x000fe400078ec0ff */
[----:B------:R-:W-:-:S03]  /*0a40*/  IADD3 R8, PT, PT, R12, -0x1, RZ ;  /* 0xffffffff0c087810 */ /* 0x000fc60007ffe0ff */
[----:B------:R-:W-:Y:S01]  /*0a50*/  VIADD R7, R10, 0xffffffff ;  /* 0xffffffff0a077836 */ /* 0x000fe20000000000 */
[----:B------:R-:W-:-:S04]  /*0a60*/  ISETP.GT.U32.AND P0, PT, R8, 0xfd, PT ;  /* 0x000000fd0800780c */ /* 0x000fc80003f04070 */
[----:B------:R-:W-:-:S13]  /*0a70*/  ISETP.GT.U32.OR P0, PT, R7, 0xfd, P0 ;  /* 0x000000fd0700780c */ /* 0x000fda0000704470 */
[----:B------:R-:W-:Y:S01]  /*0a80*/  @!P0 IMAD.MOV.U32 R5, RZ, RZ, RZ ;  /* 0x000000ffff058224 */ /* 0x000fe200078e00ff */
[----:B------:R-:W-:Y:S06]  /*0a90*/  @!P0 BRA `(.L_x_14) ;  /* 0x00000000005c8947 */ /* 0x000fec0003800000 */
[----:B------:R-:W-:Y:S02]  /*0aa0*/  FSETP.GTU.FTZ.AND P0, PT, |R0|, +INF , PT ;  /* 0x7f8000000000780b */ /* 0x000fe40003f1c200 */
[----:B------:R-:W-:-:S04]  /*0ab0*/  FSETP.GTU.FTZ.AND P1, PT, |R3|, +INF , PT ;  /* 0x7f8000000300780b */ /* 0x000fc80003f3c200 */
[----:B------:R-:W-:-:S13]  /*0ac0*/  PLOP3.LUT P0, PT, P0, P1, PT, 0xf8, 0x8f ;  /* 0x00000000008f781c */ /* 0x000fda0000703f70 */
[----:B------:R-:W-:Y:S05]  /*0ad0*/  @P0 BRA `(.L_x_15) ;  /* 0x00000004004c0947 */ /* 0x000fea0003800000 */
[----:B------:R-:W-:-:S13]  /*0ae0*/  LOP3.LUT P0, RZ, R3, 0x7fffffff, R0, 0xc8, !PT ;  /* 0x7fffffff03ff7812 */ /* 0x000fda000780c800 */
[----:B------:R-:W-:Y:S05]  /*0af0*/  @!P0 BRA `(.L_x_16) ;  /* 0x00000004003c8947 */ /* 0x000fea0003800000 */
[C---:B------:R-:W-:Y:S02]  /*0b00*/  FSETP.NEU.FTZ.AND P2, PT, |R0|.reuse, +INF , PT ;  /* 0x7f8000000000780b */ /* 0x040fe40003f5d200 */
[----:B------:R-:W-:Y:S02]  /*0b10*/  FSETP.NEU.FTZ.AND P1, PT, |R3|, +INF , PT ;  /* 0x7f8000000300780b */ /* 0x000fe40003f3d200 */
[----:B------:R-:W-:-:S11]  /*0b20*/  FSETP.NEU.FTZ.AND P0, PT, |R0|, +INF , PT ;  /* 0x7f8000000000780b */ /* 0x000fd60003f1d200 */
[----:B------:R-:W-:Y:S05]  /*0b30*/  @!P1 BRA !P2, `(.L_x_16) ;  /* 0x00000004002c9947 */ /* 0x000fea0005000000 */
[----:B------:R-:W-:-:S04]  /*0b40*/  LOP3.LUT P2, RZ, R0, 0x7fffffff, RZ, 0xc0, !PT ;  /* 0x7fffffff00ff7812 */ /* 0x000fc8000784c0ff */
[----:B------:R-:W-:-:S13]  /*0b50*/  PLOP3.LUT P1, PT, P1, P2, PT, 0x2f, 0xf2 ;  /* 0x0000000000f2781c */ /* 0x000fda0000f24577 */
[----:B------:R-:W-:Y:S05]  /*0b60*/  @P1 BRA `(.L_x_17) ;  /* 0x0000000400181947 */ /* 0x000fea0003800000 */
[----:B------:R-:W-:-:S04]  /*0b70*/  LOP3.LUT P1, RZ, R3, 0x7fffffff, RZ, 0xc0, !PT ;  /* 0x7fffffff03ff7812 */ /* 0x000fc8000782c0ff */
[----:B------:R-:W-:-:S13]  /*0b80*/  PLOP3.LUT P0, PT, P0, P1, PT, 0x2f, 0xf2 ;  /* 0x0000000000f2781c */ /* 0x000fda0000702577 */
[----:B------:R-:W-:Y:S05]  /*0b90*/  @P0 BRA `(.L_x_18) ;  /* 0x0000000400000947 */ /* 0x000fea0003800000 */
[----:B------:R-:W-:Y:S02]  /*0ba0*/  ISETP.GE.AND P0, PT, R7, RZ, PT ;  /* 0x000000ff0700720c */ /* 0x000fe40003f06270 */
[----:B------:R-:W-:-:S11]  /*0bb0*/  ISETP.GE.AND P1, PT, R8, RZ, PT ;  /* 0x000000ff0800720c */ /* 0x000fd60003f26270 */
[----:B------:R-:W-:Y:S02]  /*0bc0*/  @P0 IMAD.MOV.U32 R5, RZ, RZ, RZ ;  /* 0x000000ffff050224 */ /* 0x000fe400078e00ff */
[----:B------:R-:W-:Y:S01]  /*0bd0*/  @!P0 FFMA R0, R0, 1.84467440737095516160e+19, RZ ;  /* 0x5f80000000008823 */ /* 0x000fe200000000ff */
[----:B------:R-:W-:Y:S02]  /*0be0*/  @!P0 IMAD.MOV.U32 R5, RZ, RZ, -0x40 ;  /* 0xffffffc0ff058424 */ /* 0x000fe400078e00ff */
[----:B------:R-:W-:-:S03]  /*0bf0*/  @!P1 FFMA R3, R3, 1.84467440737095516160e+19, RZ ;  /* 0x5f80000003039823 */ /* 0x000fc600000000ff */
[----:B------:R-:W-:-:S07]  /*0c00*/  @!P1 IADD3 R5, PT, PT, R5, 0x40, RZ ;  /* 0x0000004005059810 */ /* 0x000fce0007ffe0ff */
.L_x_14:
[----:B------:R-:W-:Y:S01]  /*0c10*/  LEA R8, R12, 0xc0800000, 0x17 ;  /* 0xc08000000c087811 */ /* 0x000fe200078eb8ff */
[----:B------:R-:W-:Y:S04]  /*0c20*/  BSSY.RECONVERGENT B3, `(.L_x_19) ;  /* 0x0000036000037945 */ /* 0x000fe80003800200 */
[----:B------:R-:W-:Y:S02]  /*0c30*/  IMAD.IADD R8, R3, 0x1, -R8 ;  /* 0x0000000103087824 */ /* 0x000fe400078e0a08 */
[----:B------:R-:W-:Y:S02]  /*0c40*/  VIADD R3, R10, 0xffffff81 ;  /* 0xffffff810a037836 */ /* 0x000fe40000000000 */
[----:B------:R0:W1:Y:S01]  /*0c50*/  MUFU.RCP R7, R8 ;  /* 0x0000000800077308 */ /* 0x0000620000001000 */
[----:B------:R-:W-:Y:S01]  /*0c60*/  FADD.FTZ R9, -R8, -RZ ;  /* 0x800000ff08097221 */ /* 0x000fe20000010100 */
[C---:B------:R-:W-:Y:S01]  /*0c70*/  IMAD R0, R3.reuse, -0x800000, R0 ;  /* 0xff80000003007824 */ /* 0x040fe200078e0200 */
[----:B0-----:R-:W-:-:S05]  /*0c80*/  IADD3 R8, PT, PT, R3, 0x7f, -R12 ;  /* 0x0000007f03087810 */ /* 0x001fca0007ffe80c */
[----:B------:R-:W-:Y:S02]  /*0c90*/  IMAD.IADD R8, R8, 0x1, R5 ;  /* 0x0000000108087824 */ /* 0x000fe400078e0205 */
[----:B-1----:R-:W-:-:S04]  /*0ca0*/  FFMA R10, R7, R9, 1 ;  /* 0x3f800000070a7423 */ /* 0x002fc80000000009 */
[----:B------:R-:W-:-:S04]  /*0cb0*/  FFMA R14, R7, R10, R7 ;  /* 0x0000000a070e7223 */ /* 0x000fc80000000007 */
[----:B------:R-:W-:-:S04]  /*0cc0*/  FFMA R7, R0, R14, RZ ;  /* 0x0000000e00077223 */ /* 0x000fc800000000ff */
[----:B------:R-:W-:-:S04]  /*0cd0*/  FFMA R10, R9, R7, R0 ;  /* 0x00000007090a7223 */ /* 0x000fc80000000000 */
[----:B------:R-:W-:-:S04]  /*0ce0*/  FFMA R7, R14, R10, R7 ;  /* 0x0000000a0e077223 */ /* 0x000fc80000000007 */
[----:B------:R-:W-:-:S04]  /*0cf0*/  FFMA R10, R9, R7, R0 ;  /* 0x00000007090a7223 */ /* 0x000fc80000000000 */
[----:B------:R-:W-:-:S05]  /*0d00*/  FFMA R0, R14, R10, R7 ;  /* 0x0000000a0e007223 */ /* 0x000fca0000000007 */
[----:B------:R-:W-:-:S04]  /*0d10*/  SHF.R.U32.HI R3, RZ, 0x17, R0 ;  /* 0x00000017ff037819 */ /* 0x000fc80000011600 */
[----:B------:R-:W-:-:S04]  /*0d20*/  LOP3.LUT R3, R3, 0xff, RZ, 0xc0, !PT ;  /* 0x000000ff03037812 */ /* 0x000fc800078ec0ff */
[----:B------:R-:W-:-:S05]  /*0d30*/  IADD3 R9, PT, PT, R3, R8, RZ ;  /* 0x0000000803097210 */ /* 0x000fca0007ffe0ff */
[----:B------:R-:W-:-:S05]  /*0d40*/  VIADD R3, R9, 0xffffffff ;  /* 0xffffffff09037836 */ /* 0x000fca0000000000 */
[----:B------:R-:W-:-:S13]  /*0d50*/  ISETP.GE.U32.AND P0, PT, R3, 0xfe, PT ;  /* 0x000000fe0300780c */ /* 0x000fda0003f06070 */
[----:B------:R-:W-:Y:S05]  /*0d60*/  @!P0 BRA `(.L_x_20) ;  /* 0x0000000000808947 */ /* 0x000fea0003800000 */
[----:B------:R-:W-:-:S13]  /*0d70*/  ISETP.GT.AND P0, PT, R9, 0xfe, PT ;  /* 0x000000fe0900780c */ /* 0x000fda0003f04270 */
[----:B------:R-:W-:Y:S05]  /*0d80*/  @P0 BRA `(.L_x_21) ;  /* 0x00000000006c0947 */ /* 0x000fea0003800000 */
[----:B------:R-:W-:-:S13]  /*0d90*/  ISETP.GE.AND P0, PT, R9, 0x1, PT ;  /* 0x000000010900780c */ /* 0x000fda0003f06270 */
[----:B------:R-:W-:Y:S05]  /*0da0*/  @P0 BRA `(.L_x_22) ;  /* 0x0000000000740947 */ /* 0x000fea0003800000 */
[----:B------:R-:W-:Y:S02]  /*0db0*/  ISETP.GE.AND P0, PT, R9, -0x18, PT ;  /* 0xffffffe80900780c */ /* 0x000fe40003f06270 */
[----:B------:R-:W-:-:S11]  /*0dc0*/  LOP3.LUT R0, R0, 0x80000000, RZ, 0xc0, !PT ;  /* 0x8000000000007812 */ /* 0x000fd600078ec0ff */
[----:B------:R-:W-:Y:S05]  /*0dd0*/  @!P0 BRA `(.L_x_22) ;  /* 0x0000000000688947 */ /* 0x000fea0003800000 */
[CCC-:B------:R-:W-:Y:S01]  /*0de0*/  FFMA.RZ R3, R14.reuse, R10.reuse, R7.reuse ;  /* 0x0000000a0e037223 */ /* 0x1c0fe2000000c007 */
[CCC-:B------:R-:W-:Y:S01]  /*0df0*/  FFMA.RM R8, R14.reuse, R10.reuse, R7.reuse ;  /* 0x0000000a0e087223 */ /* 0x1c0fe20000004007 */
[C---:B------:R-:W-:Y:S02]  /*0e00*/  ISETP.NE.AND P2, PT, R9.reuse, RZ, PT ;  /* 0x000000ff0900720c */ /* 0x040fe40003f45270 */
[----:B------:R-:W-:Y:S02]  /*0e10*/  ISETP.NE.AND P1, PT, R9, RZ, PT ;  /* 0x000000ff0900720c */ /* 0x000fe40003f25270 */
[----:B------:R-:W-:Y:S01]  /*0e20*/  LOP3.LUT R5, R3, 0x7fffff, RZ, 0xc0, !PT ;  /* 0x007fffff03057812 */ /* 0x000fe200078ec0ff */
[----:B------:R-:W-:Y:S01]  /*0e30*/  FFMA.RP R3, R14, R10, R7 ;  /* 0x0000000a0e037223 */ /* 0x000fe20000008007 */
[----:B------:R-:W-:Y:S02]  /*0e40*/  VIADD R10, R9, 0x20 ;  /* 0x00000020090a7836 */ /* 0x000fe40000000000 */
[----:B------:R-:W-:Y:S01]  /*0e50*/  LOP3.LUT R5, R5, 0x800000, RZ, 0xfc, !PT ;  /* 0x0080000005057812 */ /* 0x000fe200078efcff */
[----:B------:R-:W-:Y:S01]  /*0e60*/  IMAD.MOV R7, RZ, RZ, -R9 ;  /* 0x000000ffff077224 */ /* 0x000fe200078e0a09 */
[----:B------:R-:W-:-:S02]  /*0e70*/  FSETP.NEU.FTZ.AND P0, PT, R3, R8, PT ;  /* 0x000000080300720b */ /* 0x000fc40003f1d000 */
[----:B------:R-:W-:Y:S02]  /*0e80*/  SHF.L.U32 R10, R5, R10, RZ ;  /* 0x0000000a050a7219 */ /* 0x000fe400000006ff */
[----:B------:R-:W-:Y:S02]  /*0e90*/  SEL R8, R7, RZ, P2 ;  /* 0x000000ff07087207 */ /* 0x000fe40001000000 */
[----:B------:R-:W-:Y:S02]  /*0ea0*/  ISETP.NE.AND P1, PT, R10, RZ, P1 ;  /* 0x000000ff0a00720c */ /* 0x000fe40000f25270 */
[----:B------:R-:W-:Y:S02]  /*0eb0*/  SHF.R.U32.HI R8, RZ, R8, R5 ;  /* 0x00000008ff087219 */ /* 0x000fe40000011605 */
[----:B------:R-:W-:Y:S02]  /*0ec0*/  PLOP3.LUT P0, PT, P0, P1, PT, 0xf8, 0x8f ;  /* 0x00000000008f781c */ /* 0x000fe40000703f70 */
[----:B------:R-:W-:-:S02]  /*0ed0*/  SHF.R.U32.HI R10, RZ, 0x1, R8 ;  /* 0x00000001ff0a7819 */ /* 0x000fc40000011608 */
[----:B------:R-:W-:-:S04]  /*0ee0*/  SEL R3, RZ, 0x1, !P0 ;  /* 0x00000001ff037807 */ /* 0x000fc80004000000 */
[----:B------:R-:W-:-:S04]  /*0ef0*/  LOP3.LUT R3, R3, 0x1, R10, 0xf8, !PT ;  /* 0x0000000103037812 */ /* 0x000fc800078ef80a */
[----:B------:R-:W-:-:S04]  /*0f00*/  LOP3.LUT R3, R3, R8, RZ, 0xc0, !PT ;  /* 0x0000000803037212 */ /* 0x000fc800078ec0ff */
[----:B------:R-:W-:-:S04]  /*0f10*/  IADD3 R3, PT, PT, R10, R3, RZ ;  /* 0x000000030a037210 */ /* 0x000fc80007ffe0ff */
[----:B------:R-:W-:Y:S01]  /*0f20*/  LOP3.LUT R0, R3, R0, RZ, 0xfc, !PT ;  /* 0x0000000003007212 */ /* 0x000fe200078efcff */
[----:B------:R-:W-:Y:S06]  /*0f30*/  BRA `(.L_x_22) ;  /* 0x0000000000107947 */ /* 0x000fec0003800000 */
.L_x_21:
[----:B------:R-:W-:-:S04]  /*0f40*/  LOP3.LUT R0, R0, 0x80000000, RZ, 0xc0, !PT ;  /* 0x8000000000007812 */ /* 0x000fc800078ec0ff */
[----:B------:R-:W-:Y:S01]  /*0f50*/  LOP3.LUT R0, R0, 0x7f800000, RZ, 0xfc, !PT ;  /* 0x7f80000000007812 */ /* 0x000fe200078efcff */
[----:B------:R-:W-:Y:S06]  /*0f60*/  BRA `(.L_x_22) ;  /* 0x0000000000047947 */ /* 0x000fec0003800000 */
.L_x_20:
[----:B------:R-:W-:-:S07]  /*0f70*/  IMAD R0, R8, 0x800000, R0 ;  /* 0x0080000008007824 */ /* 0x000fce00078e0200 */
.L_x_22:
[----:B------:R-:W-:Y:S05]  /*0f80*/  BSYNC.RECONVERGENT B3 ;  /* 0x0000000000037941 */ /* 0x000fea0003800200 */
.L_x_19:
[----:B------:R-:W-:Y:S05]  /*0f90*/  BRA `(.L_x_23) ;  /* 0x0000000000207947 */ /* 0x000fea0003800000 */
.L_x_18:
[----:B------:R-:W-:-:S04]  /*0fa0*/  LOP3.LUT R0, R3, 0x80000000, R0, 0x48, !PT ;  /* 0x8000000003007812 */ /* 0x000fc800078e4800 */
[----:B------:R-:W-:Y:S01]  /*0fb0*/  LOP3.LUT R0, R0, 0x7f800000, RZ, 0xfc, !PT ;  /* 0x7f80000000007812 */ /* 0x000fe200078efcff */
[----:B------:R-:W-:Y:S06]  /*0fc0*/  BRA `(.L_x_23) ;  /* 0x0000000000147947 */ /* 0x000fec0003800000 */
.L_x_17:
[----:B------:R-:W-:Y:S01]  /*0fd0*/  LOP3.LUT R0, R3, 0x80000000, R0, 0x48, !PT ;  /* 0x8000000003007812 */ /* 0x000fe200078e4800 */
[----:B------:R-:W-:Y:S06]  /*0fe0*/  BRA `(.L_x_23) ;  /* 0x00000000000c7947 */ /* 0x000fec0003800000 */
.L_x_16:
[----:B------:R-:W0:Y:S01]  /*0ff0*/  MUFU.RSQ R0, -QNAN ;  /* 0xffc0000000007908 */ /* 0x000e220000001400 */
[----:B------:R-:W-:Y:S05]  /*1000*/  BRA `(.L_x_23) ;  /* 0x0000000000047947 */ /* 0x000fea0003800000 */
.L_x_15:
[----:B------:R-:W-:-:S07]  /*1010*/  FADD.FTZ R0, R0, R3 ;  /* 0x0000000300007221 */ /* 0x000fce0000010000 */
.L_x_23:
[----:B------:R-:W-:Y:S05]  /*1020*/  BSYNC.RECONVERGENT B2 ;  /* 0x0000000000027941 */ /* 0x000fea0003800200 */
.L_x_13:
[----:B------:R-:W-:-:S04]  /*1030*/  IMAD.MOV.U32 R7, RZ, RZ, 0x0 ;  /* 0x00000000ff077424 */ /* 0x000fc800078e00ff */
[----:B0-----:R-:W-:Y:S05]  /*1040*/  RET.REL.NODEC R6 `(vignette) ;  /* 0xffffffec06ec7950 */ /* 0x001fea0003c3ffff */
.L_x_24:
[----:B------:R-:W-:-:S00]  /*1050*/  BRA `(.L_x_24) ;  /* 0xfffffffc00fc7947 */ /* 0x000fc0000383ffff */
[----:B------:R-:W-:-:S00]  /*1060*/  NOP ;  /* 0x0000000000007918 */ /* 0x000fc00000000000 */
        /* <DEDUP_REMOVED lines=9> */
.L_x_26:


//--------------------- .nv.shared.reserved.0     --------------------------
	.section	.nv.shared.reserved.0,"aw",@nobits
	.weak		__nv_reservedSMEM_offset_0_alias
	.size		__nv_reservedSMEM_offset_0_alias, 0, 64
	.other		__nv_reservedSMEM_offset_0_alias,@"STO_CUDA_RESERVED_SHARED STV_DEFAULT"
__nv_reservedSMEM_offset_0_alias:
	.zero		0
	.zero		64


//--------------------- .nv.constant0.vignette    --------------------------
	.section	.nv.constant0.vignette,"a",@progbits
	.sectionflags	@""
	.align	4
.nv.constant0.vignette:
	.zero		932


//--------------------- SYMBOLS --------------------------

	.type		.nv.reservedSmem.offset0,@object
	.size		.nv.reservedSmem.offset0,0x4
